	.headerflags	@"EF_CUDA_TEXMODE_UNIFIED EF_CUDA_64BIT_ADDRESS EF_CUDA_ACCELERATORS EF_CUDA_SM90 EF_CUDA_VIRTUAL_SM(EF_CUDA_SM90)"
	.elftype	@"ET_EXEC"


//--------------------- .nv.info                  --------------------------
	.section	.nv.info,"",@"SHT_CUDA_INFO"
	.align	4


	//----- nvinfo : EIATTR_REGCOUNT
	.align		4
        /*0000*/ 	.byte	0x04, 0x2f
        /*0002*/ 	.short	(.L_1 - .L_0)
	.align		4
.L_0:
        /*0004*/ 	.word	index@(triton_poi_fused_clone_27)
        /*0008*/ 	.word	0x0000001d


	//----- nvinfo : EIATTR_MIN_STACK_SIZE
	.align		4
.L_1:
        /*000c*/ 	.byte	0x04, 0x12
        /*000e*/ 	.short	(.L_3 - .L_2)
	.align		4
.L_2:
        /*0010*/ 	.word	index@(triton_poi_fused_clone_27)
        /*0014*/ 	.word	0x00000000


	//----- nvinfo : EIATTR_FRAME_SIZE
	.align		4
.L_3:
        /*0018*/ 	.byte	0x04, 0x11
        /*001a*/ 	.short	(.L_5 - .L_4)
	.align		4
.L_4:
        /*001c*/ 	.word	index@(triton_poi_fused_clone_27)
        /*0020*/ 	.word	0x00000000


	//----- nvinfo : EIATTR_MIN_STACK_SIZE
	.align		4
.L_5:
        /*0024*/ 	.byte	0x04, 0x12
        /*0026*/ 	.short	(.L_7 - .L_6)
	.align		4
.L_6:
        /*0028*/ 	.word	index@(triton_poi_fused_clone_27)
        /*002c*/ 	.word	0x00000000
.L_7:


//--------------------- .nv.info.triton_poi_fused_clone_27 --------------------------
	.section	.nv.info.triton_poi_fused_clone_27,"",@"SHT_CUDA_INFO"
	.sectionflags	@""
	.align	4


	//----- nvinfo : EIATTR_CUDA_API_VERSION
	.align		4
        /*0000*/ 	.byte	0x04, 0x37
        /*0002*/ 	.short	(.L_9 - .L_8)
.L_8:
        /*0004*/ 	.word	0x0000007c


	//----- nvinfo : EIATTR_KPARAM_INFO
	.align		4
.L_9:
        /*0008*/ 	.byte	0x04, 0x17
        /*000a*/ 	.short	(.L_11 - .L_10)
.L_10:
        /*000c*/ 	.word	0x00000000
        /*0010*/ 	.short	0x0004
        /*0012*/ 	.short	0x001c
        /*0014*/ 	.byte	0x00, 0xf0, 0x11, 0x00


	//----- nvinfo : EIATTR_KPARAM_INFO
	.align		4
.L_11:
        /*0018*/ 	.byte	0x04, 0x17
        /*001a*/ 	.short	(.L_13 - .L_12)
.L_12:
        /*001c*/ 	.word	0x00000000
        /*0020*/ 	.short	0x0003
        /*0022*/ 	.short	0x0018
        /*0024*/ 	.byte	0x00, 0xf0, 0x11, 0x00


	//----- nvinfo : EIATTR_KPARAM_INFO
	.align		4
.L_13:
        /*0028*/ 	.byte	0x04, 0x17
        /*002a*/ 	.short	(.L_15 - .L_14)
.L_14:
        /*002c*/ 	.word	0x00000000
        /*0030*/ 	.short	0x0002
        /*0032*/ 	.short	0x0010
        /*0034*/ 	.byte	0x00, 0xf4, 0x21, 0x00


	//----- nvinfo : EIATTR_KPARAM_INFO
	.align		4
.L_15:
        /*0038*/ 	.byte	0x04, 0x17
        /*003a*/ 	.short	(.L_17 - .L_16)
.L_16:
        /*003c*/ 	.word	0x00000000
        /*0040*/ 	.short	0x0001
        /*0042*/ 	.short	0x0008
        /*0044*/ 	.byte	0x00, 0xf4, 0x21, 0x00


	//----- nvinfo : EIATTR_KPARAM_INFO
	.align		4
.L_17:
        /*0048*/ 	.byte	0x04, 0x17
        /*004a*/ 	.short	(.L_19 - .L_18)
.L_18:
        /*004c*/ 	.word	0x00000000
        /*0050*/ 	.short	0x0000
        /*0052*/ 	.short	0x0000
        /*0054*/ 	.byte	0x00, 0xf4, 0x21, 0x00


	//----- nvinfo : EIATTR_SPARSE_MMA_MASK
	.align		4
.L_19:
        /*0058*/ 	.byte	0x03, 0x50
        /*005a*/ 	.short	0x0000


	//----- nvinfo : EIATTR_MAXREG_COUNT
	.align		4
        /*005c*/ 	.byte	0x03, 0x1b
        /*005e*/ 	.short	0x00ff


	//----- nvinfo : EIATTR_EXIT_INSTR_OFFSETS
	.align		4
        /*0060*/ 	.byte	0x04, 0x1c
        /*0062*/ 	.short	(.L_21 - .L_20)


	//   ....[0]....
.L_20:
        /*0064*/ 	.word	0x00000650


	//   ....[1]....
        /*0068*/ 	.word	0x000006d0


	//----- nvinfo : EIATTR_REQNTID
	.align		4
.L_21:
        /*006c*/ 	.byte	0x04, 0x10
        /*006e*/ 	.short	(.L_23 - .L_22)
.L_22:
        /*0070*/ 	.word	0x00000080
        /*0074*/ 	.word	0x00000001
        /*0078*/ 	.word	0x00000001


	//----- nvinfo : EIATTR_CBANK_PARAM_SIZE
	.align		4
.L_23:
        /*007c*/ 	.byte	0x03, 0x19
        /*007e*/ 	.short	0x0020


	//----- nvinfo : EIATTR_PARAM_CBANK
	.align		4
        /*0080*/ 	.byte	0x04, 0x0a
        /*0082*/ 	.short	(.L_25 - .L_24)
	.align		4
.L_24:
        /*0084*/ 	.word	index@(.nv.constant0.triton_poi_fused_clone_27)
        /*0088*/ 	.short	0x0210
        /*008a*/ 	.short	0x0020


	//----- nvinfo : EIATTR_SW_WAR
	.align		4
.L_25:
        /*008c*/ 	.byte	0x04, 0x36
        /*008e*/ 	.short	(.L_27 - .L_26)
.L_26:
        /*0090*/ 	.word	0x00000008
.L_27:


//--------------------- .nv.callgraph             --------------------------
	.section	.nv.callgraph,"",@"SHT_CUDA_CALLGRAPH"
	.align	4
	.sectionentsize	8
	.align		4
        /*0000*/ 	.word	0x00000000
	.align		4
        /*0004*/ 	.word	0xffffffff
	.align		4
        /*0008*/ 	.word	0x00000000
	.align		4
        /*000c*/ 	.word	0xfffffffe
	.align		4
        /*0010*/ 	.word	0x00000000
	.align		4
        /*0014*/ 	.word	0xfffffffd
	.align		4
        /*0018*/ 	.word	0x00000000
	.align		4
        /*001c*/ 	.word	0xfffffffc


//--------------------- .text.triton_poi_fused_clone_27 --------------------------
	.section	.text.triton_poi_fused_clone_27,"ax",@progbits
	.sectionflags	@"SHF_BARRIERS=1"
	.align	128
        .global         triton_poi_fused_clone_27
        .type           triton_poi_fused_clone_27,@function
        .size           triton_poi_fused_clone_27,(.L_x_1 - triton_poi_fused_clone_27)
        .other          triton_poi_fused_clone_27,@"STO_CUDA_ENTRY STV_DEFAULT"
triton_poi_fused_clone_27:
.text.triton_poi_fused_clone_27:
[----:B------:R-:W0:Y:S01]  /*0000*/  LDC R1, c[0x0][0x28] ;  /* 0x00000a00ff017b82 */ /* 0x000e220000000800 */
[----:B------:R-:W1:Y:S07]  /*0010*/  S2R R0, SR_TID.X ;  /* 0x0000000000007919 */ /* 0x000e6e0000002100 */
[----:B------:R-:W2:Y:S01]  /*0020*/  LDC.64 R8, c[0x0][0x210] ;  /* 0x00008400ff087b82 */ /* 0x000ea20000000a00 */
[----:B------:R-:W-:Y:S01]  /*0030*/  IMAD.MOV.U32 R13, RZ, RZ, 0x393100 ;  /* 0x00393100ff0d7424 */ /* 0x000fe200078e00ff */
[----:B------:R-:W-:Y:S01]  /*0040*/  ULDC.64 UR6, c[0x0][0x208] ;  /* 0x0000820000067ab9 */ /* 0x000fe20000000a00 */
[----:B------:R-:W3:Y:S01]  /*0050*/  S2R R17, SR_CTAID.Y ;  /* 0x0000000000117919 */ /* 0x000ee20000002600 */
[----:B------:R-:W4:Y:S01]  /*0060*/  S2R R4, SR_CTAID.X ;  /* 0x0000000000047919 */ /* 0x000f220000002500 */
[----:B-1----:R-:W-:Y:S01]  /*0070*/  IMAD.SHL.U32 R2, R0, 0x4, RZ ;  /* 0x0000000400027824 */ /* 0x002fe200078e00ff */
[----:B------:R-:W-:Y:S01]  /*0080*/  SHF.R.U32.HI R16, RZ, 0x2, R0 ;  /* 0x00000002ff107819 */ /* 0x000fe20000011600 */
[----:B---3--:R-:W-:-:S02]  /*0090*/  IMAD.SHL.U32 R17, R17, 0x10, RZ ;  /* 0x0000001011117824 */ /* 0x008fc400078e00ff */
[----:B----4-:R-:W-:Y:S01]  /*00a0*/  IMAD.SHL.U32 R3, R4, 0x40, RZ ;  /* 0x0000004004037824 */ /* 0x010fe200078e00ff */
[----:B------:R-:W-:Y:S02]  /*00b0*/  SHF.R.S32.HI R7, RZ, 0x19, R4 ;  /* 0x00000019ff077819 */ /* 0x000fe40000011404 */
[----:B------:R-:W-:Y:S02]  /*00c0*/  LOP3.LUT R4, R17, 0xc, R2, 0xf8, !PT ;  /* 0x0000000c11047812 */ /* 0x000fe400078ef802 */
[----:B------:R-:W-:Y:S02]  /*00d0*/  LOP3.LUT R5, R3, 0x1f, R16, 0xf8, !PT ;  /* 0x0000001f03057812 */ /* 0x000fe400078ef810 */
[----:B------:R-:W-:Y:S02]  /*00e0*/  ISETP.GE.AND P0, PT, R4, 0x10, PT ;  /* 0x000000100400780c */ /* 0x000fe40003f06270 */
[----:B------:R-:W-:Y:S02]  /*00f0*/  SGXT R7, R7, 0x1 ;  /* 0x000000010707781a */ /* 0x000fe40000000200 */
[----:B------:R-:W-:-:S02]  /*0100*/  LOP3.LUT R6, R5, 0x20, RZ, 0xfc, !PT ;  /* 0x0000002005067812 */ /* 0x000fc400078efcff */
[C---:B------:R-:W-:Y:S02]  /*0110*/  LEA.HI R10, R7.reuse, R5, RZ, 0x6 ;  /* 0x00000005070a7211 */ /* 0x040fe400078f30ff */
[----:B------:R-:W-:Y:S02]  /*0120*/  LEA.HI R7, R7, R6, RZ, 0x6 ;  /* 0x0000000607077211 */ /* 0x000fe400078f30ff */
[----:B------:R-:W-:Y:S02]  /*0130*/  SHF.R.U32.HI R12, RZ, 0x2, R4 ;  /* 0x00000002ff0c7819 */ /* 0x000fe40000011604 */
[----:B------:R-:W-:Y:S01]  /*0140*/  LOP3.LUT R4, R10, 0x3fffffc0, RZ, 0xc0, !PT ;  /* 0x3fffffc00a047812 */ /* 0x000fe200078ec0ff */
[----:B------:R-:W1:Y:S01]  /*0150*/  @!P0 LDC.64 R18, c[0x0][0x218] ;  /* 0x00008600ff128b82 */ /* 0x000e620000000a00 */
[----:B------:R-:W-:Y:S01]  /*0160*/  LOP3.LUT R11, R7, 0x3fffffc0, RZ, 0xc0, !PT ;  /* 0x3fffffc0070b7812 */ /* 0x000fe200078ec0ff */
[----:B------:R-:W-:Y:S01]  /*0170*/  IMAD R12, R12, R13, 0x1d55c ;  /* 0x0001d55c0c0c7424 */ /* 0x000fe200078e020d */
[----:B------:R-:W-:Y:S01]  /*0180*/  SHF.R.S32.HI R10, RZ, 0x6, R10 ;  /* 0x00000006ff0a7819 */ /* 0x000fe2000001140a */
[----:B------:R-:W-:Y:S01]  /*0190*/  IMAD.IADD R4, R5, 0x1, -R4 ;  /* 0x0000000105047824 */ /* 0x000fe200078e0a04 */
[----:B------:R-:W-:Y:S01]  /*01a0*/  SHF.R.S32.HI R7, RZ, 0x6, R7 ;  /* 0x00000006ff077819 */ /* 0x000fe20000011407 */
[----:B------:R-:W-:-:S02]  /*01b0*/  IMAD.IADD R11, R6, 0x1, -R11 ;  /* 0x00000001060b7824 */ /* 0x000fc400078e0a0b */
[--C-:B------:R-:W-:Y:S02]  /*01c0*/  IMAD R5, R4, 0x4, R12.reuse ;  /* 0x0000000404057824 */ /* 0x100fe400078e020c */
[----:B------:R-:W-:Y:S02]  /*01d0*/  IMAD R12, R11, 0x4, R12 ;  /* 0x000000040b0c7824 */ /* 0x000fe400078e020c */
[----:B------:R-:W-:Y:S01]  /*01e0*/  IMAD R21, R10, 0xf20, R5 ;  /* 0x00000f200a157824 */ /* 0x000fe200078e0205 */
[----:B------:R-:W-:Y:S01]  /*01f0*/  CS2R R4, SRZ ;  /* 0x0000000000047805 */ /* 0x000fe2000001ff00 */
[----:B------:R-:W-:Y:S01]  /*0200*/  IMAD R23, R7, 0xf20, R12 ;  /* 0x00000f2007177824 */ /* 0x000fe200078e020c */
[----:B------:R-:W-:Y:S01]  /*0210*/  CS2R R6, SRZ ;  /* 0x0000000000067805 */ /* 0x000fe2000001ff00 */
[----:B--2---:R-:W-:Y:S01]  /*0220*/  IMAD.WIDE R20, R21, 0x4, R8 ;  /* 0x0000000415147825 */ /* 0x004fe200078e0208 */
[----:B------:R-:W-:-:S03]  /*0230*/  CS2R R10, SRZ ;  /* 0x00000000000a7805 */ /* 0x000fc6000001ff00 */
[----:B------:R-:W-:Y:S01]  /*0240*/  IMAD.WIDE R22, R23, 0x4, R8 ;  /* 0x0000000417167825 */ /* 0x000fe200078e0208 */
[----:B------:R-:W-:Y:S02]  /*0250*/  CS2R R8, SRZ ;  /* 0x0000000000087805 */ /* 0x000fe4000001ff00 */
[----:B------:R-:W-:Y:S02]  /*0260*/  CS2R R12, SRZ ;  /* 0x00000000000c7805 */ /* 0x000fe4000001ff00 */
[----:B------:R-:W-:Y:S01]  /*0270*/  CS2R R14, SRZ ;  /* 0x00000000000e7805 */ /* 0x000fe2000001ff00 */
[----:B------:R2:W3:Y:S04]  /*0280*/  @!P0 LDG.E.EL.128 R4, desc[UR6][R20.64] ;  /* 0x0000000614048981 */ /* 0x0004e8000c2e1d00 */
[----:B-1----:R1:W3:Y:S04]  /*0290*/  @!P0 LDG.E.EL.128 R8, desc[UR6][R18.64] ;  /* 0x0000000612088981 */ /* 0x0022e8000c2e1d00 */
[----:B------:R4:W5:Y:S01]  /*02a0*/  @!P0 LDG.E.EL.128 R12, desc[UR6][R22.64] ;  /* 0x00000006160c8981 */ /* 0x000962000c2e1d00 */
[----:B------:R-:W1:Y:S01]  /*02b0*/  S2UR UR5, SR_CgaCtaId ;  /* 0x00000000000579c3 */ /* 0x000e620000008800 */
[----:B--2---:R-:W-:Y:S01]  /*02c0*/  IMAD.SHL.U32 R20, R0, 0x100, RZ ;  /* 0x0000010000147824 */ /* 0x004fe200078e00ff */
[----:B------:R-:W-:Y:S01]  /*02d0*/  UMOV UR4, 0x400 ;  /* 0x0000040000047882 */ /* 0x000fe20000000000 */
[----:B------:R-:W-:-:S03]  /*02e0*/  SHF.R.U32.HI R0, RZ, 0x4, R0 ;  /* 0x00000004ff007819 */ /* 0x000fc60000011600 */
[----:B------:R-:W-:Y:S02]  /*02f0*/  LOP3.LUT R21, R20, 0x300, RZ, 0xc0, !PT ;  /* 0x0000030014157812 */ /* 0x000fe400078ec0ff */
[----:B------:R-:W-:Y:S02]  /*0300*/  SGXT.U32 R0, R0, 0x3 ;  /* 0x000000030000781a */ /* 0x000fe40000000000 */
[C---:B------:R-:W-:Y:S02]  /*0310*/  LOP3.LUT R20, R21.reuse, 0x40, RZ, 0xfc, !PT ;  /* 0x0000004015147812 */ /* 0x040fe400078efcff */
[C---:B------:R-:W-:Y:S02]  /*0320*/  LOP3.LUT R26, R21.reuse, 0xc0, RZ, 0xfc, !PT ;  /* 0x000000c0151a7812 */ /* 0x040fe400078efcff */
[----:B------:R-:W-:Y:S02]  /*0330*/  LOP3.LUT R25, R21, 0x80, RZ, 0xfc, !PT ;  /* 0x0000008015197812 */ /* 0x000fe400078efcff */
[----:B------:R-:W-:-:S02]  /*0340*/  LOP3.LUT R24, R21, 0x1f, R16, 0xf8, !PT ;  /* 0x0000001f15187812 */ /* 0x000fc400078ef810 */
[----:B------:R-:W-:Y:S02]  /*0350*/  LOP3.LUT R16, R16, 0x1c, RZ, 0xc0, !PT ;  /* 0x0000001c10107812 */ /* 0x000fe400078ec0ff */
[----:B------:R-:W-:Y:S01]  /*0360*/  LOP3.LUT R0, R17, R0, RZ, 0xfc, !PT ;  /* 0x0000000011007212 */ /* 0x000fe200078efcff */
[----:B01----:R-:W-:-:S03]  /*0370*/  UPRMT UR4, UR5, 0x654, UR4 ;  /* 0x0000065405047896 */ /* 0x003fc60008000004 */
[----:B------:R-:W-:-:S03]  /*0380*/  ISETP.GE.AND P1, PT, R0, 0x10, PT ;  /* 0x000000100000780c */ /* 0x000fc60003f26270 */
[----:B------:R-:W-:Y:S02]  /*0390*/  LEA.HI R21, R21, UR4, RZ, 0x1c ;  /* 0x0000000415157c11 */ /* 0x000fe4000f8fe0ff */
[----:B------:R-:W-:Y:S02]  /*03a0*/  LEA.HI R19, R20, UR4, RZ, 0x1c ;  /* 0x0000000414137c11 */ /* 0x000fe4000f8fe0ff */
[----:B----4-:R-:W-:Y:S01]  /*03b0*/  LEA.HI R23, R26, UR4, RZ, 0x1c ;  /* 0x000000041a177c11 */ /* 0x010fe2000f8fe0ff */
[C---:B------:R-:W-:Y:S01]  /*03c0*/  IMAD R21, R24.reuse, 0x4, R21 ;  /* 0x0000000418157824 */ /* 0x040fe200078e0215 */
[----:B------:R-:W-:Y:S01]  /*03d0*/  LEA.HI R25, R25, UR4, RZ, 0x1c ;  /* 0x0000000419197c11 */ /* 0x000fe2000f8fe0ff */
[C---:B------:R-:W-:Y:S02]  /*03e0*/  IMAD R18, R24.reuse, 0x4, R19 ;  /* 0x0000000418127824 */ /* 0x040fe400078e0213 */
[C---:B------:R-:W-:Y:S02]  /*03f0*/  IMAD R19, R24.reuse, 0x4, R23 ;  /* 0x0000000418137824 */ /* 0x040fe400078e0217 */
[----:B------:R-:W-:-:S02]  /*0400*/  IMAD R20, R24, 0x4, R25 ;  /* 0x0000000418147824 */ /* 0x000fc400078e0219 */
[----:B---3--:R-:W-:Y:S01]  /*0410*/  FADD R4, R8, R4 ;  /* 0x0000000408047221 */ /* 0x008fe20000000000 */
[----:B------:R-:W-:Y:S01]  /*0420*/  FADD R5, R9, R5 ;  /* 0x0000000509057221 */ /* 0x000fe20000000000 */
[----:B------:R-:W-:Y:S01]  /*0430*/  FADD R23, R10, R6 ;  /* 0x000000060a177221 */ /* 0x000fe20000000000 */
[----:B------:R-:W-:Y:S01]  /*0440*/  FADD R22, R11, R7 ;  /* 0x000000070b167221 */ /* 0x000fe20000000000 */
[----:B-----5:R-:W-:Y:S01]  /*0450*/  FADD R12, R8, R12 ;  /* 0x0000000c080c7221 */ /* 0x020fe20000000000 */
[----:B------:R-:W-:Y:S01]  /*0460*/  FADD R13, R9, R13 ;  /* 0x0000000d090d7221 */ /* 0x000fe20000000000 */
[----:B------:R-:W-:Y:S01]  /*0470*/  STS [R21], R4 ;  /* 0x0000000415007388 */ /* 0x000fe20000000800 */
[----:B------:R-:W-:Y:S01]  /*0480*/  FADD R25, R10, R14 ;  /* 0x0000000e0a197221 */ /* 0x000fe20000000000 */
[----:B------:R-:W-:Y:S01]  /*0490*/  FADD R14, R11, R15 ;  /* 0x0000000f0b0e7221 */ /* 0x000fe20000000000 */
[----:B------:R-:W-:Y:S01]  /*04a0*/  LOP3.LUT R10, R2, 0x1fc, RZ, 0xc0, !PT ;  /* 0x000001fc020a7812 */ /* 0x000fe200078ec0ff */
[----:B------:R-:W-:Y:S01]  /*04b0*/  STS [R18+0x100], R5 ;  /* 0x0001000512007388 */ /* 0x000fe20000000800 */
[----:B------:R-:W-:Y:S01]  /*04c0*/  VIADD R7, R16, UR4 ;  /* 0x0000000410077c36 */ /* 0x000fe20008000000 */
[----:B------:R-:W0:Y:S01]  /*04d0*/  LDC.64 R8, c[0x0][0x220] ;  /* 0x00008800ff087b82 */ /* 0x000e220000000a00 */
[C---:B------:R-:W-:Y:S01]  /*04e0*/  LOP3.LUT R11, R10.reuse, 0x200, RZ, 0xfc, !PT ;  /* 0x000002000a0b7812 */ /* 0x040fe200078efcff */
[----:B------:R-:W-:Y:S01]  /*04f0*/  STS [R20+0x200], R23 ;  /* 0x0002001714007388 */ /* 0x000fe20000000800 */
[----:B------:R-:W-:-:S03]  /*0500*/  IMAD R15, R10, 0x4, R7 ;  /* 0x000000040a0f7824 */ /* 0x000fc600078e0207 */
[----:B------:R-:W-:Y:S04]  /*0510*/  STS [R19+0x300], R22 ;  /* 0x0003001613007388 */ /* 0x000fe80000000800 */
[----:B------:R1:W-:Y:S04]  /*0520*/  STS [R21+0x80], R12 ;  /* 0x0000800c15007388 */ /* 0x0003e80000000800 */
[----:B------:R2:W-:Y:S04]  /*0530*/  STS [R18+0x180], R13 ;  /* 0x0001800d12007388 */ /* 0x0005e80000000800 */
[----:B------:R-:W-:Y:S01]  /*0540*/  STS [R20+0x280], R25 ;  /* 0x0002801914007388 */ /* 0x000fe20000000800 */
[----:B-1----:R-:W-:-:S03]  /*0550*/  LOP3.LUT R12, R3, 0x3c, R2, 0xf8, !PT ;  /* 0x0000003c030c7812 */ /* 0x002fc600078ef802 */
[----:B------:R-:W-:Y:S01]  /*0560*/  STS [R19+0x380], R14 ;  /* 0x0003800e13007388 */ /* 0x000fe20000000800 */
[----:B------:R-:W-:Y:S02]  /*0570*/  SHF.R.U32.HI R2, RZ, 0x4, R11 ;  /* 0x00000004ff027819 */ /* 0x000fe4000001160b */
[C---:B------:R-:W-:Y:S01]  /*0580*/  LOP3.LUT R11, R0.reuse, 0x8, RZ, 0xfc, !PT ;  /* 0x00000008000b7812 */ /* 0x040fe200078efcff */
[----:B------:R-:W-:Y:S01]  /*0590*/  BAR.SYNC.DEFER_BLOCKING 0x0 ;  /* 0x0000000000007b1d */ /* 0x000fe20000010000 */
[----:B------:R-:W-:Y:S01]  /*05a0*/  IMAD R3, R0, 0x1000, R12 ;  /* 0x0000100000037824 */ /* 0x000fe200078e020c */
[----:B------:R-:W-:Y:S02]  /*05b0*/  LOP3.LUT R0, R2, 0x3c, RZ, 0xc0, !PT ;  /* 0x0000003c02007812 */ /* 0x000fe400078ec0ff */
[----:B------:R-:W-:Y:S01]  /*05c0*/  ISETP.GE.AND P0, PT, R11, 0x10, PT ;  /* 0x000000100b00780c */ /* 0x000fe20003f06270 */
[----:B0-----:R-:W-:-:S04]  /*05d0*/  IMAD.WIDE R2, R3, 0x4, R8 ;  /* 0x0000000403027825 */ /* 0x001fc800078e0208 */
[----:B--2---:R-:W-:-:S04]  /*05e0*/  VIADD R13, R0, UR4 ;  /* 0x00000004000d7c36 */ /* 0x004fc80008000000 */
[----:B------:R-:W-:Y:S01]  /*05f0*/  IMAD R13, R10, 0x4, R13 ;  /* 0x000000040a0d7824 */ /* 0x000fe200078e020d */
[----:B------:R-:W-:Y:S04]  /*0600*/  LDS R4, [R15] ;  /* 0x000000000f047984 */ /* 0x000fe80000000800 */
[----:B------:R-:W-:Y:S04]  /*0610*/  LDS R5, [R15+0x4] ;  /* 0x000004000f057984 */ /* 0x000fe80000000800 */
[----:B------:R-:W-:Y:S04]  /*0620*/  LDS R6, [R15+0x8] ;  /* 0x000008000f067984 */ /* 0x000fe80000000800 */
[----:B------:R-:W0:Y:S04]  /*0630*/  LDS R7, [R15+0xc] ;  /* 0x00000c000f077984 */ /* 0x000e280000000800 */
[----:B0-----:R0:W-:Y:S02]  /*0640*/  @!P1 STG.E.128 desc[UR6][R2.64], R4 ;  /* 0x0000000402009986 */ /* 0x0011e4000c101d06 */
[----:B0-----:R-:W-:Y:S05]  /*0650*/  @P0 EXIT ;  /* 0x000000000000094d */ /* 0x001fea0003800000 */
[----:B0-----:R-:W-:Y:S01]  /*0660*/  LDS R4, [R13+0x800] ;  /* 0x000800000d047984 */ /* 0x001fe20000000800 */
[----:B------:R-:W-:-:S03]  /*0670*/  IMAD R11, R11, 0x1000, R12 ;  /* 0x000010000b0b7824 */ /* 0x000fc600078e020c */
[----:B------:R-:W-:Y:S01]  /*0680*/  LDS R5, [R13+0x804] ;  /* 0x000804000d057984 */ /* 0x000fe20000000800 */
[----:B------:R-:W-:-:S03]  /*0690*/  IMAD.WIDE R8, R11, 0x4, R8 ;  /* 0x000000040b087825 */ /* 0x000fc600078e0208 */
[----:B------:R-:W-:Y:S04]  /*06a0*/  LDS R6, [R13+0x808] ;  /* 0x000808000d067984 */ /* 0x000fe80000000800 */
[----:B------:R-:W0:Y:S04]  /*06b0*/  LDS R7, [R13+0x80c] ;  /* 0x00080c000d077984 */ /* 0x000e280000000800 */
[----:B0-----:R-:W-:Y:S01]  /*06c0*/  STG.E.128 desc[UR6][R8.64], R4 ;  /* 0x0000000408007986 */ /* 0x001fe2000c101d06 */
[----:B------:R-:W-:Y:S05]  /*06d0*/  EXIT ;  /* 0x000000000000794d */ /* 0x000fea0003800000 */
.L_x_0:
[----:B------:R-:W-:-:S00]  /*06e0*/  BRA `(.L_x_0) ;  /* 0xfffffffc00fc7947 */ /* 0x000fc0000383ffff */
[----:B------:R-:W-:-:S00]  /*06f0*/  NOP ;  /* 0x0000000000007918 */ /* 0x000fc00000000000 */
        /* <DEDUP_REMOVED lines=8> */
.L_x_1:


//--------------------- .nv.shared.triton_poi_fused_clone_27 --------------------------
	.section	.nv.shared.triton_poi_fused_clone_27,"aw",@nobits
	.sectionflags	@""
	.align	16
	.zero		1024


//--------------------- .nv.constant0.triton_poi_fused_clone_27 --------------------------
	.section	.nv.constant0.triton_poi_fused_clone_27,"a",@progbits
	.sectionflags	@""
	.align	4
.nv.constant0.triton_poi_fused_clone_27:
	.zero		560
